//
// Generated by NVIDIA NVVM Compiler
//
// Compiler Build ID: CL-36424714
// Cuda compilation tools, release 13.0, V13.0.88
// Based on NVVM 20.0.0
//

.version 9.0
.target sm_100
.address_size 64

	// .globl	_Z4gemmPiS_S_

.visible .entry _Z4gemmPiS_S_(
	.param .u64 .ptr .align 1 _Z4gemmPiS_S__param_0,
	.param .u64 .ptr .align 1 _Z4gemmPiS_S__param_1,
	.param .u64 .ptr .align 1 _Z4gemmPiS_S__param_2
)
{
	.reg .pred 	%p<2>;
	.reg .b32 	%r<44>;
	.reg .b64 	%rd<21>;

	ld.param.u64 	%rd6, [_Z4gemmPiS_S__param_0];
	ld.param.u64 	%rd7, [_Z4gemmPiS_S__param_1];
	ld.param.u64 	%rd8, [_Z4gemmPiS_S__param_2];
	cvta.to.global.u64 	%rd9, %rd7;
	cvta.to.global.u64 	%rd10, %rd6;
	cvta.to.global.u64 	%rd11, %rd8;
	mov.u32 	%r9, %ctaid.x;
	mov.u32 	%r10, %ntid.x;
	mov.u32 	%r11, %tid.x;
	mad.lo.s32 	%r12, %r9, %r10, %r11;
	mov.u32 	%r13, %ctaid.y;
	mov.u32 	%r14, %ntid.y;
	mov.u32 	%r15, %tid.y;
	mad.lo.s32 	%r16, %r13, %r14, %r15;
	shl.b32 	%r41, %r12, 6;
	add.s32 	%r17, %r41, %r16;
	mul.wide.s32 	%rd12, %r17, 4;
	add.s64 	%rd1, %rd11, %rd12;
	mov.b32 	%r42, 0;
	st.global.u32 	[%rd1], %r42;
	add.s64 	%rd2, %rd10, 16;
	mul.wide.u32 	%rd13, %r14, %r13;
	cvt.u64.u32 	%rd14, %r15;
	add.s64 	%rd15, %rd13, %rd14;
	shl.b64 	%rd16, %rd15, 2;
	add.s64 	%rd17, %rd16, %rd9;
	add.s64 	%rd20, %rd17, 1024;
	mov.u32 	%r43, %r42;
$L__BB0_1:
	mul.wide.s32 	%rd18, %r41, 4;
	add.s64 	%rd19, %rd2, %rd18;
	ld.global.u32 	%r18, [%rd19+-16];
	ld.global.u32 	%r19, [%rd20+-1024];
	mad.lo.s32 	%r20, %r19, %r18, %r42;
	st.global.u32 	[%rd1], %r20;
	ld.global.u32 	%r21, [%rd19+-12];
	ld.global.u32 	%r22, [%rd20+-768];
	mad.lo.s32 	%r23, %r22, %r21, %r20;
	st.global.u32 	[%rd1], %r23;
	ld.global.u32 	%r24, [%rd19+-8];
	ld.global.u32 	%r25, [%rd20+-512];
	mad.lo.s32 	%r26, %r25, %r24, %r23;
	st.global.u32 	[%rd1], %r26;
	ld.global.u32 	%r27, [%rd19+-4];
	ld.global.u32 	%r28, [%rd20+-256];
	mad.lo.s32 	%r29, %r28, %r27, %r26;
	st.global.u32 	[%rd1], %r29;
	ld.global.u32 	%r30, [%rd19];
	ld.global.u32 	%r31, [%rd20];
	mad.lo.s32 	%r32, %r31, %r30, %r29;
	st.global.u32 	[%rd1], %r32;
	ld.global.u32 	%r33, [%rd19+4];
	ld.global.u32 	%r34, [%rd20+256];
	mad.lo.s32 	%r35, %r34, %r33, %r32;
	st.global.u32 	[%rd1], %r35;
	ld.global.u32 	%r36, [%rd19+8];
	ld.global.u32 	%r37, [%rd20+512];
	mad.lo.s32 	%r38, %r37, %r36, %r35;
	st.global.u32 	[%rd1], %r38;
	ld.global.u32 	%r39, [%rd19+12];
	ld.global.u32 	%r40, [%rd20+768];
	mad.lo.s32 	%r42, %r40, %r39, %r38;
	st.global.u32 	[%rd1], %r42;
	add.s32 	%r43, %r43, 8;
	add.s32 	%r41, %r41, 8;
	add.s64 	%rd20, %rd20, 2048;
	setp.ne.s32 	%p1, %r43, 64;
	@%p1 bra 	$L__BB0_1;
	ret;

}


// ===== COMPILED SASS (sm_100) =====

	.target	sm_100

	.elftype	@"ET_EXEC"


//--------------------- .note.nv.tkinfo           --------------------------
	.section	.note.nv.tkinfo,"",@"SHT_NOTE"
	.sectionflags	@"SHF_NOTE_NV_TKINFO"
	.tkinfo
        /*0018*/ 	.word	0x00000002
        /*0030*/ 	.string	""
        /*0030*/ 	.string	"ptxas"
        /*0030*/ 	.string	"Cuda compilation tools, release 13.0, V13.0.88"
        /*0030*/ 	.string	"Build cuda_13.0.r13.0/compiler.36424714_0"
        /*0030*/ 	.string	"-arch sm_100 -m 64 "



//--------------------- .note.nv.cuinfo           --------------------------
	.section	.note.nv.cuinfo,"",@"SHT_NOTE"
	.sectionflags	@"SHF_NOTE_NV_CUINFO"
        /*0018*/ 	.short	0x0002
        /*001a*/ 	.short	0x0064
        /*001c*/ 	.short	0x0082
	.zero		2


//--------------------- .nv.info                  --------------------------
	.section	.nv.info,"",@"SHT_CUDA_INFO"
	.align	4


	//----- nvinfo : EIATTR_REGCOUNT
	.align		4
        /*0000*/ 	.byte	0x04, 0x2f
        /*0002*/ 	.short	(.L_1 - .L_0)
	.align		4
.L_0:
        /*0004*/ 	.word	index@(_Z4gemmPiS_S_)
        /*0008*/ 	.word	0x00000016


	//----- nvinfo : EIATTR_FRAME_SIZE
	.align		4
.L_1:
        /*000c*/ 	.byte	0x04, 0x11
        /*000e*/ 	.short	(.L_3 - .L_2)
	.align		4
.L_2:
        /*0010*/ 	.word	index@(_Z4gemmPiS_S_)
        /*0014*/ 	.word	0x00000000


	//----- nvinfo : EIATTR_MIN_STACK_SIZE
	.align		4
.L_3:
        /*0018*/ 	.byte	0x04, 0x12
        /*001a*/ 	.short	(.L_5 - .L_4)
	.align		4
.L_4:
        /*001c*/ 	.word	index@(_Z4gemmPiS_S_)
        /*0020*/ 	.word	0x00000000
.L_5:


//--------------------- .nv.compat                --------------------------
	.section	.nv.compat,"",@"SHT_CUDA_COMPAT_INFO"
	.align	4
        /*0000*/ 	.byte	0x02, 0x09, 0x00, 0x00, 0x02, 0x02, 0x01, 0x00, 0x02, 0x05, 0x05, 0x00, 0x03, 0x07, 0x01, 0x01
        /*0010*/ 	.byte	0x02, 0x03, 0x00, 0x00, 0x02, 0x06, 0x01, 0x00, 0x04, 0x0b, 0x08, 0x00, 0x09, 0x00, 0x00, 0x00
        /*0020*/ 	.byte	0x00, 0x00, 0x00, 0x00


//--------------------- .nv.info._Z4gemmPiS_S_    --------------------------
	.section	.nv.info._Z4gemmPiS_S_,"",@"SHT_CUDA_INFO"
	.sectionflags	@""
	.align	4


	//----- nvinfo : EIATTR_CUDA_API_VERSION
	.align		4
        /*0000*/ 	.byte	0x04, 0x37
        /*0002*/ 	.short	(.L_7 - .L_6)
.L_6:
        /*0004*/ 	.word	0x00000082


	//----- nvinfo : EIATTR_KPARAM_INFO
	.align		4
.L_7:
        /*0008*/ 	.byte	0x04, 0x17
        /*000a*/ 	.short	(.L_9 - .L_8)
.L_8:
        /*000c*/ 	.word	0x00000000
        /*0010*/ 	.short	0x0002
        /*0012*/ 	.short	0x0010
        /*0014*/ 	.byte	0x00, 0xf5, 0x21, 0x00


	//----- nvinfo : EIATTR_KPARAM_INFO
	.align		4
.L_9:
        /*0018*/ 	.byte	0x04, 0x17
        /*001a*/ 	.short	(.L_11 - .L_10)
.L_10:
        /*001c*/ 	.word	0x00000000
        /*0020*/ 	.short	0x0001
        /*0022*/ 	.short	0x0008
        /*0024*/ 	.byte	0x00, 0xf5, 0x21, 0x00


	//----- nvinfo : EIATTR_KPARAM_INFO
	.align		4
.L_11:
        /*0028*/ 	.byte	0x04, 0x17
        /*002a*/ 	.short	(.L_13 - .L_12)
.L_12:
        /*002c*/ 	.word	0x00000000
        /*0030*/ 	.short	0x0000
        /*0032*/ 	.short	0x0000
        /*0034*/ 	.byte	0x00, 0xf5, 0x21, 0x00


	//----- nvinfo : EIATTR_SPARSE_MMA_MASK
	.align		4
.L_13:
        /*0038*/ 	.byte	0x03, 0x50
        /*003a*/ 	.short	0x0000


	//----- nvinfo : EIATTR_MAXREG_COUNT
	.align		4
        /*003c*/ 	.byte	0x03, 0x1b
        /*003e*/ 	.short	0x00ff


	//----- nvinfo : EIATTR_MERCURY_ISA_VERSION
	.align		4
        /*0040*/ 	.byte	0x03, 0x5f
        /*0042*/ 	.short	0x0101


	//----- nvinfo : EIATTR_VRC_CTA_INIT_COUNT
	.align		4
        /*0044*/ 	.byte	0x02, 0x4a
	.zero		1
	.zero		1


	//----- nvinfo : EIATTR_EXIT_INSTR_OFFSETS
	.align		4
        /*0048*/ 	.byte	0x04, 0x1c
        /*004a*/ 	.short	(.L_15 - .L_14)


	//   ....[0]....
.L_14:
        /*004c*/ 	.word	0x00001270


	//----- nvinfo : EIATTR_CBANK_PARAM_SIZE
	.align		4
.L_15:
        /*0050*/ 	.byte	0x03, 0x19
        /*0052*/ 	.short	0x0018


	//----- nvinfo : EIATTR_PARAM_CBANK
	.align		4
        /*0054*/ 	.byte	0x04, 0x0a
        /*0056*/ 	.short	(.L_17 - .L_16)
	.align		4
.L_16:
        /*0058*/ 	.word	index@(.nv.constant0._Z4gemmPiS_S_)
        /*005c*/ 	.short	0x0380
        /*005e*/ 	.short	0x0018


	//----- nvinfo : EIATTR_SW_WAR
	.align		4
.L_17:
        /*0060*/ 	.byte	0x04, 0x36
        /*0062*/ 	.short	(.L_19 - .L_18)
.L_18:
        /*0064*/ 	.word	0x00000008
.L_19:


//--------------------- .nv.callgraph             --------------------------
	.section	.nv.callgraph,"",@"SHT_CUDA_CALLGRAPH"
	.align	4
	.sectionentsize	8
	.align		4
        /*0000*/ 	.word	0x00000000
	.align		4
        /*0004*/ 	.word	0xffffffff
	.align		4
        /*0008*/ 	.word	0x00000000
	.align		4
        /*000c*/ 	.word	0xfffffffe
	.align		4
        /*0010*/ 	.word	0x00000000
	.align		4
        /*0014*/ 	.word	0xfffffffd
	.align		4
        /*0018*/ 	.word	0x00000000
	.align		4
        /*001c*/ 	.word	0xfffffffc


//--------------------- .text._Z4gemmPiS_S_       --------------------------
	.section	.text._Z4gemmPiS_S_,"ax",@progbits
	.align	128
        .global         _Z4gemmPiS_S_
        .type           _Z4gemmPiS_S_,@function
        .size           _Z4gemmPiS_S_,(.L_x_1 - _Z4gemmPiS_S_)
        .other          _Z4gemmPiS_S_,@"STO_CUDA_ENTRY STV_DEFAULT"
_Z4gemmPiS_S_:
.text._Z4gemmPiS_S_:
[----:B------:R-:W-:Y:S01]  /*0000*/  LDC R1, c[0x0][0x37c] ;  /* 0x0000df00ff017b82 */ /* 0x000fe20000000800 */
[----:B------:R-:W0:Y:S07]  /*0010*/  S2R R0, SR_TID.X ;  /* 0x0000000000007919 */ /* 0x000e2e0000002100 */
[----:B------:R-:W0:Y:S01]  /*0020*/  S2UR UR10, SR_CTAID.X ;  /* 0x00000000000a79c3 */ /* 0x000e220000002500 */
[----:B------:R-:W1:Y:S01]  /*0030*/  LDCU.128 UR4, c[0x0][0x380] ;  /* 0x00007000ff0477ac */ /* 0x000e620008000c00 */
[----:B------:R-:W-:Y:S01]  /*0040*/  HFMA2 R3, -RZ, RZ, 0, 0 ;  /* 0x00000000ff037431 */ /* 0x000fe200000001ff */
[----:B------:R-:W2:Y:S01]  /*0050*/  S2R R2, SR_TID.Y ;  /* 0x0000000000027919 */ /* 0x000ea20000002200 */
[----:B------:R-:W3:Y:S04]  /*0060*/  LDCU.64 UR8, c[0x0][0x358] ;  /* 0x00006b00ff0877ac */ /* 0x000ee80008000a00 */
[----:B------:R-:W0:Y:S08]  /*0070*/  LDC R9, c[0x0][0x360] ;  /* 0x0000d800ff097b82 */ /* 0x000e300000000800 */
[----:B------:R-:W2:Y:S01]  /*0080*/  S2UR UR11, SR_CTAID.Y ;  /* 0x00000000000b79c3 */ /* 0x000ea20000002600 */
[----:B-1----:R-:W-:-:S04]  /*0090*/  UIADD3 UR4, UP0, UPT, UR4, 0x10, URZ ;  /* 0x0000001004047890 */ /* 0x002fc8000ff1e0ff */
[----:B------:R-:W-:-:S03]  /*00a0*/  UIADD3.X UR5, UPT, UPT, URZ, UR5, URZ, UP0, !UPT ;  /* 0x00000005ff057290 */ /* 0x000fc600087fe4ff */
[----:B------:R-:W2:Y:S01]  /*00b0*/  LDC R7, c[0x0][0x364] ;  /* 0x0000d900ff077b82 */ /* 0x000ea20000000800 */
[----:B------:R-:W-:Y:S02]  /*00c0*/  MOV R4, UR4 ;  /* 0x0000000400047c02 */ /* 0x000fe40008000f00 */
[----:B------:R-:W-:-:S05]  /*00d0*/  MOV R5, UR5 ;  /* 0x0000000500057c02 */ /* 0x000fca0008000f00 */
[----:B------:R-:W1:Y:S01]  /*00e0*/  LDC.64 R10, c[0x0][0x390] ;  /* 0x0000e400ff0a7b82 */ /* 0x000e620000000a00 */
[----:B0-----:R-:W-:-:S05]  /*00f0*/  IMAD R9, R9, UR10, R0 ;  /* 0x0000000a09097c24 */ /* 0x001fca000f8e0200 */
[----:B------:R-:W-:Y:S01]  /*0100*/  SHF.L.U32 R9, R9, 0x6, RZ ;  /* 0x0000000609097819 */ /* 0x000fe200000006ff */
[C-C-:B--2---:R-:W-:Y:S02]  /*0110*/  IMAD R0, R7.reuse, UR11, R2.reuse ;  /* 0x0000000b07007c24 */ /* 0x144fe4000f8e0202 */
[----:B------:R-:W-:-:S03]  /*0120*/  IMAD.WIDE.U32 R6, R7, UR11, R2 ;  /* 0x0000000b07067c25 */ /* 0x000fc6000f8e0002 */
[----:B------:R-:W-:Y:S02]  /*0130*/  IADD3 R13, PT, PT, R0, R9, RZ ;  /* 0x00000009000d7210 */ /* 0x000fe40007ffe0ff */
[----:B------:R-:W-:-:S04]  /*0140*/  LEA R2, P0, R6, UR6, 0x2 ;  /* 0x0000000606027c11 */ /* 0x000fc8000f8010ff */
[----:B------:R-:W-:Y:S01]  /*0150*/  LEA.HI.X R3, R6, UR7, R7, 0x2, P0 ;  /* 0x0000000706037c11 */ /* 0x000fe200080f1407 */
[----:B-1----:R-:W-:-:S04]  /*0160*/  IMAD.WIDE R6, R13, 0x4, R10 ;  /* 0x000000040d067825 */ /* 0x002fc800078e020a */
[----:B------:R-:W-:Y:S01]  /*0170*/  IMAD.WIDE R10, R9, 0x4, R4 ;  /* 0x00000004090a7825 */ /* 0x000fe200078e0204 */
[----:B---3--:R-:W-:Y:S04]  /*0180*/  STG.E desc[UR8][R6.64], RZ ;  /* 0x000000ff06007986 */ /* 0x008fe8000c101908 */
[----:B------:R-:W2:Y:S04]  /*0190*/  LDG.E R0, desc[UR8][R10.64+-0x10] ;  /* 0xfffff0080a007981 */ /* 0x000ea8000c1e1900 */
[----:B------:R-:W2:Y:S02]  /*01a0*/  LDG.E R13, desc[UR8][R2.64] ;  /* 0x00000008020d7981 */ /* 0x000ea4000c1e1900 */
[----:B--2---:R-:W-:-:S05]  /*01b0*/  IMAD R13, R0, R13, RZ ;  /* 0x0000000d000d7224 */ /* 0x004fca00078e02ff */
[----:B------:R0:W-:Y:S04]  /*01c0*/  STG.E desc[UR8][R6.64], R13 ;  /* 0x0000000d06007986 */ /* 0x0001e8000c101908 */
[----:B------:R-:W2:Y:S04]  /*01d0*/  LDG.E R0, desc[UR8][R10.64+-0xc] ;  /* 0xfffff4080a007981 */ /* 0x000ea8000c1e1900 */
[----:B------:R-:W2:Y:S02]  /*01e0*/  LDG.E R8, desc[UR8][R2.64+0x100] ;  /* 0x0001000802087981 */ /* 0x000ea4000c1e1900 */
[----:B--2---:R-:W-:-:S05]  /*01f0*/  IMAD R15, R0, R8, R13 ;  /* 0x00000008000f7224 */ /* 0x004fca00078e020d */
[----:B------:R1:W-:Y:S04]  /*0200*/  STG.E desc[UR8][R6.64], R15 ;  /* 0x0000000f06007986 */ /* 0x0003e8000c101908 */
[----:B------:R-:W2:Y:S04]  /*0210*/  LDG.E R0, desc[UR8][R10.64+-0x8] ;  /* 0xfffff8080a007981 */ /* 0x000ea8000c1e1900 */
[----:B------:R-:W2:Y:S02]  /*0220*/  LDG.E R8, desc[UR8][R2.64+0x200] ;  /* 0x0002000802087981 */ /* 0x000ea4000c1e1900 */
[----:B--2---:R-:W-:-:S05]  /*0230*/  IMAD R17, R0, R8, R15 ;  /* 0x0000000800117224 */ /* 0x004fca00078e020f */
[----:B------:R2:W-:Y:S04]  /*0240*/  STG.E desc[UR8][R6.64], R17 ;  /* 0x0000001106007986 */ /* 0x0005e8000c101908 */
[----:B------:R-:W0:Y:S04]  /*0250*/  LDG.E R0, desc[UR8][R10.64+-0x4] ;  /* 0xfffffc080a007981 */ /* 0x000e28000c1e1900 */
[----:B------:R-:W0:Y:S02]  /*0260*/  LDG.E R8, desc[UR8][R2.64+0x300] ;  /* 0x0003000802087981 */ /* 0x000e24000c1e1900 */
[----:B0-----:R-:W-:-:S05]  /*0270*/  IMAD R13, R0, R8, R17 ;  /* 0x00000008000d7224 */ /* 0x001fca00078e0211 */
[----:B------:R0:W-:Y:S04]  /*0280*/  STG.E desc[UR8][R6.64], R13 ;  /* 0x0000000d06007986 */ /* 0x0001e8000c101908 */
[----:B------:R-:W1:Y:S04]  /*0290*/  LDG.E R0, desc[UR8][R10.64] ;  /* 0x000000080a007981 */ /* 0x000e68000c1e1900 */
[----:B------:R-:W1:Y:S02]  /*02a0*/  LDG.E R8, desc[UR8][R2.64+0x400] ;  /* 0x0004000802087981 */ /* 0x000e64000c1e1900 */
[----:B-1----:R-:W-:-:S05]  /*02b0*/  IMAD R15, R0, R8, R13 ;  /* 0x00000008000f7224 */ /* 0x002fca00078e020d */
[----:B------:R1:W-:Y:S04]  /*02c0*/  STG.E desc[UR8][R6.64], R15 ;  /* 0x0000000f06007986 */ /* 0x0003e8000c101908 */
[----:B------:R-:W2:Y:S04]  /*02d0*/  LDG.E R0, desc[UR8][R10.64+0x4] ;  /* 0x000004080a007981 */ /* 0x000ea8000c1e1900 */
[----:B------:R-:W2:Y:S02]  /*02e0*/  LDG.E R8, desc[UR8][R2.64+0x500] ;  /* 0x0005000802087981 */ /* 0x000ea4000c1e1900 */
[----:B--2---:R-:W-:-:S05]  /*02f0*/  IMAD R17, R0, R8, R15 ;  /* 0x0000000800117224 */ /* 0x004fca00078e020f */
[----:B------:R2:W-:Y:S04]  /*0300*/  STG.E desc[UR8][R6.64], R17 ;  /* 0x0000001106007986 */ /* 0x0005e8000c101908 */
[----:B------:R-:W3:Y:S04]  /*0310*/  LDG.E R0, desc[UR8][R10.64+0x8] ;  /* 0x000008080a007981 */ /* 0x000ee8000c1e1900 */
[----:B------:R-:W3:Y:S02]  /*0320*/  LDG.E R8, desc[UR8][R2.64+0x600] ;  /* 0x0006000802087981 */ /* 0x000ee4000c1e1900 */
[----:B---3--:R-:W-:-:S05]  /*0330*/  IMAD R19, R0, R8, R17 ;  /* 0x0000000800137224 */ /* 0x008fca00078e0211 */
[----:B------:R-:W-:Y:S04]  /*0340*/  STG.E desc[UR8][R6.64], R19 ;  /* 0x0000001306007986 */ /* 0x000fe8000c101908 */
[----:B------:R-:W1:Y:S04]  /*0350*/  LDG.E R0, desc[UR8][R10.64+0xc] ;  /* 0x00000c080a007981 */ /* 0x000e68000c1e1900 */
[----:B------:R-:W1:Y:S01]  /*0360*/  LDG.E R8, desc[UR8][R2.64+0x700] ;  /* 0x0007000802087981 */ /* 0x000e62000c1e1900 */
[----:B0-----:R-:W-:-:S05]  /*0370*/  IADD3 R13, PT, PT, R9, 0x8, RZ ;  /* 0x00000008090d7810 */ /* 0x001fca0007ffe0ff */
[----:B------:R-:W-:-:S04]  /*0380*/  IMAD.WIDE R12, R13, 0x4, R4 ;  /* 0x000000040d0c7825 */ /* 0x000fc800078e0204 */
[----:B-1----:R-:W-:-:S05]  /*0390*/  IMAD R15, R0, R8, R19 ;  /* 0x00000008000f7224 */ /* 0x002fca00078e0213 */
        /* <DEDUP_REMOVED lines=29> */
[----:B------:R-:W3:Y:S04]  /*0570*/  LDG.E R0, desc[UR8][R12.64+0xc] ;  /* 0x00000c080c007981 */ /* 0x000ee8000c1e1900 */
[----:B------:R-:W3:Y:S01]  /*0580*/  LDG.E R8, desc[UR8][R2.64+0xf00] ;  /* 0x000f000802087981 */ /* 0x000ee2000c1e1900 */
[----:B--2---:R-:W-:-:S05]  /*0590*/  IADD3 R11, PT, PT, R9, 0x10, RZ ;  /* 0x00000010090b7810 */ /* 0x004fca0007ffe0ff */
[----:B------:R-:W-:-:S04]  /*05a0*/  IMAD.WIDE R10, R11, 0x4, R4 ;  /* 0x000000040b0a7825 */ /* 0x000fc800078e0204 */
[----:B---3--:R-:W-:-:S05]  /*05b0*/  IMAD R19, R0, R8, R17 ;  /* 0x0000000800137224 */ /* 0x008fca00078e0211 */
[----:B------:R-:W-:Y:S04]  /*05c0*/  STG.E desc[UR8][R6.64], R19 ;  /* 0x0000001306007986 */ /* 0x000fe8000c101908 */
[----:B------:R-:W0:Y:S04]  /*05d0*/  LDG.E R8, desc[UR8][R2.64+0x1000] ;  /* 0x0010000802087981 */ /* 0x000e28000c1e1900 */
[----:B------:R-:W0:Y:S02]  /*05e0*/  LDG.E R0, desc[UR8][R10.64+-0x10] ;  /* 0xfffff0080a007981 */ /* 0x000e24000c1e1900 */
[----:B0-----:R-:W-:-:S05]  /*05f0*/  IMAD R15, R0, R8, R19 ;  /* 0x00000008000f7224 */ /* 0x001fca00078e0213 */
[----:B------:R0:W-:Y:S04]  /*0600*/  STG.E desc[UR8][R6.64], R15 ;  /* 0x0000000f06007986 */ /* 0x0001e8000c101908 */
[----:B------:R-:W2:Y:S04]  /*0610*/  LDG.E R0, desc[UR8][R10.64+-0xc] ;  /* 0xfffff4080a007981 */ /* 0x000ea8000c1e1900 */
[----:B------:R-:W2:Y:S02]  /*0620*/  LDG.E R8, desc[UR8][R2.64+0x1100] ;  /* 0x0011000802087981 */ /* 0x000ea4000c1e1900 */
[----:B--2---:R-:W-:-:S05]  /*0630*/  IMAD R13, R0, R8, R15 ;  /* 0x00000008000d7224 */ /* 0x004fca00078e020f */
[----:B------:R2:W-:Y:S04]  /*0640*/  STG.E desc[UR8][R6.64], R13 ;  /* 0x0000000d06007986 */ /* 0x0005e8000c101908 */
[----:B------:R-:W1:Y:S04]  /*0650*/  LDG.E R0, desc[UR8][R10.64+-0x8] ;  /* 0xfffff8080a007981 */ /* 0x000e68000c1e1900 */
[----:B------:R-:W1:Y:S02]  /*0660*/  LDG.E R8, desc[UR8][R2.64+0x1200] ;  /* 0x0012000802087981 */ /* 0x000e64000c1e1900 */
[----:B-1----:R-:W-:-:S05]  /*0670*/  IMAD R17, R0, R8, R13 ;  /* 0x0000000800117224 */ /* 0x002fca00078e020d */
[----:B------:R1:W-:Y:S04]  /*0680*/  STG.E desc[UR8][R6.64], R17 ;  /* 0x0000001106007986 */ /* 0x0003e8000c101908 */
        /* <DEDUP_REMOVED lines=16> */
[----:B------:R-:W3:Y:S04]  /*0790*/  LDG.E R0, desc[UR8][R10.64+0xc] ;  /* 0x00000c080a007981 */ /* 0x000ee8000c1e1900 */
[----:B------:R-:W3:Y:S01]  /*07a0*/  LDG.E R8, desc[UR8][R2.64+0x1700] ;  /* 0x0017000802087981 */ /* 0x000ee2000c1e1900 */
[----:B--2---:R-:W-:-:S05]  /*07b0*/  IADD3 R13, PT, PT, R9, 0x18, RZ ;  /* 0x00000018090d7810 */ /* 0x004fca0007ffe0ff */
[----:B------:R-:W-:-:S04]  /*07c0*/  IMAD.WIDE R12, R13, 0x4, R4 ;  /* 0x000000040d0c7825 */ /* 0x000fc800078e0204 */
[----:B---3--:R-:W-:-:S05]  /*07d0*/  IMAD R19, R0, R8, R15 ;  /* 0x0000000800137224 */ /* 0x008fca00078e020f */
[----:B------:R-:W-:Y:S04]  /*07e0*/  STG.E desc[UR8][R6.64], R19 ;  /* 0x0000001306007986 */ /* 0x000fe8000c101908 */
        /* <DEDUP_REMOVED lines=125> */
[----:B------:R-:W-:Y:S04]  /*0fc0*/  STG.E desc[UR8][R6.64], R17 ;  /* 0x0000001106007986 */ /* 0x000fe8000c101908 */
[----:B------:R-:W0:Y:S04]  /*0fd0*/  LDG.E R0, desc[UR8][R10.64+0x8] ;  /* 0x000008080a007981 */ /* 0x000e28000c1e1900 */
[----:B------:R-:W0:Y:S02]  /*0fe0*/  LDG.E R8, desc[UR8][R2.64+0x3600] ;  /* 0x0036000802087981 */ /* 0x000e24000c1e1900 */
[----:B0-----:R-:W-:-:S05]  /*0ff0*/  IMAD R15, R0, R8, R17 ;  /* 0x00000008000f7224 */ /* 0x001fca00078e0211 */
[----:B------:R-:W-:Y:S04]  /*1000*/  STG.E desc[UR8][R6.64], R15 ;  /* 0x0000000f06007986 */ /* 0x000fe8000c101908 */
[----:B------:R-:W2:Y:S04]  /*1010*/  LDG.E R0, desc[UR8][R10.64+0xc] ;  /* 0x00000c080a007981 */ /* 0x000ea8000c1e1900 */
[----:B------:R-:W2:Y:S01]  /*1020*/  LDG.E R8, desc[UR8][R2.64+0x3700] ;  /* 0x0037000802087981 */ /* 0x000ea2000c1e1900 */
[----:B------:R-:W-:-:S05]  /*1030*/  IADD3 R9, PT, PT, R9, 0x38, RZ ;  /* 0x0000003809097810 */ /* 0x000fca0007ffe0ff */
[----:B------:R-:W-:-:S04]  /*1040*/  IMAD.WIDE R4, R9, 0x4, R4 ;  /* 0x0000000409047825 */ /* 0x000fc800078e0204 */
[----:B--2---:R-:W-:-:S05]  /*1050*/  IMAD R13, R0, R8, R15 ;  /* 0x00000008000d7224 */ /* 0x004fca00078e020f */
        /* <DEDUP_REMOVED lines=24> */
[----:B------:R-:W-:Y:S04]  /*11e0*/  STG.E desc[UR8][R6.64], R13 ;  /* 0x0000000d06007986 */ /* 0x000fe8000c101908 */
[----:B------:R-:W1:Y:S04]  /*11f0*/  LDG.E R0, desc[UR8][R4.64+0x8] ;  /* 0x0000080804007981 */ /* 0x000e68000c1e1900 */
[----:B------:R-:W1:Y:S02]  /*1200*/  LDG.E R8, desc[UR8][R2.64+0x3e00] ;  /* 0x003e000802087981 */ /* 0x000e64000c1e1900 */
[----:B-1----:R-:W-:-:S05]  /*1210*/  IMAD R9, R0, R8, R13 ;  /* 0x0000000800097224 */ /* 0x002fca00078e020d */
[----:B------:R-:W-:Y:S04]  /*1220*/  STG.E desc[UR8][R6.64], R9 ;  /* 0x0000000906007986 */ /* 0x000fe8000c101908 */
[----:B------:R-:W2:Y:S04]  /*1230*/  LDG.E R0, desc[UR8][R4.64+0xc] ;  /* 0x00000c0804007981 */ /* 0x000ea8000c1e1900 */
[----:B------:R-:W2:Y:S02]  /*1240*/  LDG.E R8, desc[UR8][R2.64+0x3f00] ;  /* 0x003f000802087981 */ /* 0x000ea4000c1e1900 */
[----:B--2---:R-:W-:-:S05]  /*1250*/  IMAD R11, R0, R8, R9 ;  /* 0x00000008000b7224 */ /* 0x004fca00078e0209 */
[----:B------:R-:W-:Y:S01]  /*1260*/  STG.E desc[UR8][R6.64], R11 ;  /* 0x0000000b06007986 */ /* 0x000fe2000c101908 */
[----:B------:R-:W-:Y:S05]  /*1270*/  EXIT ;  /* 0x000000000000794d */ /* 0x000fea0003800000 */
.L_x_0:
[----:B------:R-:W-:-:S00]  /*1280*/  BRA `(.L_x_0) ;  /* 0xfffffffc00fc7947 */ /* 0x000fc0000383ffff */
[----:B------:R-:W-:-:S00]  /*1290*/  NOP ;  /* 0x0000000000007918 */ /* 0x000fc00000000000 */
        /* <DEDUP_REMOVED lines=14> */
.L_x_1:


//--------------------- .nv.shared.reserved.0     --------------------------
	.section	.nv.shared.reserved.0,"aw",@nobits
	.weak		__nv_reservedSMEM_offset_0_alias
	.size		__nv_reservedSMEM_offset_0_alias, 0, 64
	.other		__nv_reservedSMEM_offset_0_alias,@"STO_CUDA_RESERVED_SHARED STV_DEFAULT"
__nv_reservedSMEM_offset_0_alias:
	.zero		0
	.zero		64


//--------------------- .nv.constant0._Z4gemmPiS_S_ --------------------------
	.section	.nv.constant0._Z4gemmPiS_S_,"a",@progbits
	.sectionflags	@""
	.align	4
.nv.constant0._Z4gemmPiS_S_:
	.zero		920


//--------------------- SYMBOLS --------------------------

	.type		.nv.reservedSmem.offset0,@object
	.size		.nv.reservedSmem.offset0,0x4
